//
// Generated by NVIDIA NVVM Compiler
//
// Compiler Build ID: CL-36424714
// Cuda compilation tools, release 13.0, V13.0.88
// Based on NVVM 20.0.0
//

.version 9.0
.target sm_100
.address_size 64

	// .globl	_Z16integratorKernelPfff

.visible .entry _Z16integratorKernelPfff(
	.param .u64 .ptr .align 1 _Z16integratorKernelPfff_param_0,
	.param .f32 _Z16integratorKernelPfff_param_1,
	.param .f32 _Z16integratorKernelPfff_param_2
)
{
	.reg .pred 	%p<2>;
	.reg .b32 	%r<5>;
	.reg .b32 	%f<12>;
	.reg .b64 	%rd<3>;
	.reg .b64 	%fd<9>;

	ld.param.u64 	%rd1, [_Z16integratorKernelPfff_param_0];
	ld.param.f32 	%f1, [_Z16integratorKernelPfff_param_1];
	ld.param.f32 	%f2, [_Z16integratorKernelPfff_param_2];
	mov.u32 	%r2, %ctaid.x;
	mov.u32 	%r3, %ntid.x;
	mov.u32 	%r4, %tid.x;
	mad.lo.s32 	%r1, %r2, %r3, %r4;
	setp.gt.s32 	%p1, %r1, 4095;
	@%p1 bra 	$L__BB0_2;
	cvta.to.global.u64 	%rd2, %rd1;
	cvt.rn.f32.s32 	%f3, %r1;
	fma.rn.f32 	%f4, %f2, %f3, %f1;
	mul.f32 	%f5, %f4, %f4;
	cvt.f64.f32 	%fd1, %f5;
	cvt.f64.f32 	%fd2, %f4;
	fma.rn.f64 	%fd3, %fd2, 0d4000000000000000, %fd1;
	add.f64 	%fd4, %fd3, 0d4008000000000000;
	cvt.rn.f32.f64 	%f6, %fd4;
	add.f32 	%f7, %f2, %f4;
	mul.f32 	%f8, %f7, %f7;
	cvt.f64.f32 	%fd5, %f8;
	cvt.f64.f32 	%fd6, %f7;
	fma.rn.f64 	%fd7, %fd6, 0d4000000000000000, %fd5;
	add.f64 	%fd8, %fd7, 0d4008000000000000;
	cvt.rn.f32.f64 	%f9, %fd8;
	add.f32 	%f10, %f6, %f9;
	atom.global.add.f32 	%f11, [%rd2], %f10;
$L__BB0_2:
	ret;

}


// ===== COMPILED SASS (sm_100) =====

	.target	sm_100

	.elftype	@"ET_EXEC"


//--------------------- .note.nv.tkinfo           --------------------------
	.section	.note.nv.tkinfo,"",@"SHT_NOTE"
	.sectionflags	@"SHF_NOTE_NV_TKINFO"
	.tkinfo
        /*0018*/ 	.word	0x00000002
        /*0030*/ 	.string	""
        /*0030*/ 	.string	"ptxas"
        /*0030*/ 	.string	"Cuda compilation tools, release 13.0, V13.0.88"
        /*0030*/ 	.string	"Build cuda_13.0.r13.0/compiler.36424714_0"
        /*0030*/ 	.string	"-arch sm_100 -m 64 "



//--------------------- .note.nv.cuinfo           --------------------------
	.section	.note.nv.cuinfo,"",@"SHT_NOTE"
	.sectionflags	@"SHF_NOTE_NV_CUINFO"
        /*0018*/ 	.short	0x0002
        /*001a*/ 	.short	0x0064
        /*001c*/ 	.short	0x0082
	.zero		2


//--------------------- .nv.info                  --------------------------
	.section	.nv.info,"",@"SHT_CUDA_INFO"
	.align	4


	//----- nvinfo : EIATTR_REGCOUNT
	.align		4
        /*0000*/ 	.byte	0x04, 0x2f
        /*0002*/ 	.short	(.L_1 - .L_0)
	.align		4
.L_0:
        /*0004*/ 	.word	index@(_Z16integratorKernelPfff)
        /*0008*/ 	.word	0x0000000f


	//----- nvinfo : EIATTR_FRAME_SIZE
	.align		4
.L_1:
        /*000c*/ 	.byte	0x04, 0x11
        /*000e*/ 	.short	(.L_3 - .L_2)
	.align		4
.L_2:
        /*0010*/ 	.word	index@(_Z16integratorKernelPfff)
        /*0014*/ 	.word	0x00000000


	//----- nvinfo : EIATTR_MIN_STACK_SIZE
	.align		4
.L_3:
        /*0018*/ 	.byte	0x04, 0x12
        /*001a*/ 	.short	(.L_5 - .L_4)
	.align		4
.L_4:
        /*001c*/ 	.word	index@(_Z16integratorKernelPfff)
        /*0020*/ 	.word	0x00000000
.L_5:


//--------------------- .nv.compat                --------------------------
	.section	.nv.compat,"",@"SHT_CUDA_COMPAT_INFO"
	.align	4
        /*0000*/ 	.byte	0x02, 0x09, 0x00, 0x00, 0x02, 0x02, 0x01, 0x00, 0x02, 0x05, 0x05, 0x00, 0x03, 0x07, 0x01, 0x01
        /*0010*/ 	.byte	0x02, 0x03, 0x00, 0x00, 0x02, 0x06, 0x01, 0x00, 0x04, 0x0b, 0x08, 0x00, 0x01, 0x00, 0x00, 0x00
        /*0020*/ 	.byte	0x00, 0x00, 0x00, 0x00


//--------------------- .nv.info._Z16integratorKernelPfff --------------------------
	.section	.nv.info._Z16integratorKernelPfff,"",@"SHT_CUDA_INFO"
	.sectionflags	@""
	.align	4


	//----- nvinfo : EIATTR_CUDA_API_VERSION
	.align		4
        /*0000*/ 	.byte	0x04, 0x37
        /*0002*/ 	.short	(.L_7 - .L_6)
.L_6:
        /*0004*/ 	.word	0x00000082


	//----- nvinfo : EIATTR_KPARAM_INFO
	.align		4
.L_7:
        /*0008*/ 	.byte	0x04, 0x17
        /*000a*/ 	.short	(.L_9 - .L_8)
.L_8:
        /*000c*/ 	.word	0x00000000
        /*0010*/ 	.short	0x0002
        /*0012*/ 	.short	0x000c
        /*0014*/ 	.byte	0x00, 0xf0, 0x11, 0x00


	//----- nvinfo : EIATTR_KPARAM_INFO
	.align		4
.L_9:
        /*0018*/ 	.byte	0x04, 0x17
        /*001a*/ 	.short	(.L_11 - .L_10)
.L_10:
        /*001c*/ 	.word	0x00000000
        /*0020*/ 	.short	0x0001
        /*0022*/ 	.short	0x0008
        /*0024*/ 	.byte	0x00, 0xf0, 0x11, 0x00


	//----- nvinfo : EIATTR_KPARAM_INFO
	.align		4
.L_11:
        /*0028*/ 	.byte	0x04, 0x17
        /*002a*/ 	.short	(.L_13 - .L_12)
.L_12:
        /*002c*/ 	.word	0x00000000
        /*0030*/ 	.short	0x0000
        /*0032*/ 	.short	0x0000
        /*0034*/ 	.byte	0x00, 0xf5, 0x21, 0x00


	//----- nvinfo : EIATTR_SPARSE_MMA_MASK
	.align		4
.L_13:
        /*0038*/ 	.byte	0x03, 0x50
        /*003a*/ 	.short	0x0000


	//----- nvinfo : EIATTR_MAXREG_COUNT
	.align		4
        /*003c*/ 	.byte	0x03, 0x1b
        /*003e*/ 	.short	0x00ff


	//----- nvinfo : EIATTR_MERCURY_ISA_VERSION
	.align		4
        /*0040*/ 	.byte	0x03, 0x5f
        /*0042*/ 	.short	0x0101


	//----- nvinfo : EIATTR_VRC_CTA_INIT_COUNT
	.align		4
        /*0044*/ 	.byte	0x02, 0x4a
	.zero		1
	.zero		1


	//----- nvinfo : EIATTR_EXIT_INSTR_OFFSETS
	.align		4
        /*0048*/ 	.byte	0x04, 0x1c
        /*004a*/ 	.short	(.L_15 - .L_14)


	//   ....[0]....
.L_14:
        /*004c*/ 	.word	0x00000060


	//   ....[1]....
        /*0050*/ 	.word	0x000001b0


	//----- nvinfo : EIATTR_CBANK_PARAM_SIZE
	.align		4
.L_15:
        /*0054*/ 	.byte	0x03, 0x19
        /*0056*/ 	.short	0x0010


	//----- nvinfo : EIATTR_PARAM_CBANK
	.align		4
        /*0058*/ 	.byte	0x04, 0x0a
        /*005a*/ 	.short	(.L_17 - .L_16)
	.align		4
.L_16:
        /*005c*/ 	.word	index@(.nv.constant0._Z16integratorKernelPfff)
        /*0060*/ 	.short	0x0380
        /*0062*/ 	.short	0x0010


	//----- nvinfo : EIATTR_SW_WAR
	.align		4
.L_17:
        /*0064*/ 	.byte	0x04, 0x36
        /*0066*/ 	.short	(.L_19 - .L_18)
.L_18:
        /*0068*/ 	.word	0x00000008
.L_19:


//--------------------- .nv.callgraph             --------------------------
	.section	.nv.callgraph,"",@"SHT_CUDA_CALLGRAPH"
	.align	4
	.sectionentsize	8
	.align		4
        /*0000*/ 	.word	0x00000000
	.align		4
        /*0004*/ 	.word	0xffffffff
	.align		4
        /*0008*/ 	.word	0x00000000
	.align		4
        /*000c*/ 	.word	0xfffffffe
	.align		4
        /*0010*/ 	.word	0x00000000
	.align		4
        /*0014*/ 	.word	0xfffffffd
	.align		4
        /*0018*/ 	.word	0x00000000
	.align		4
        /*001c*/ 	.word	0xfffffffc


//--------------------- .text._Z16integratorKernelPfff --------------------------
	.section	.text._Z16integratorKernelPfff,"ax",@progbits
	.align	128
        .global         _Z16integratorKernelPfff
        .type           _Z16integratorKernelPfff,@function
        .size           _Z16integratorKernelPfff,(.L_x_1 - _Z16integratorKernelPfff)
        .other          _Z16integratorKernelPfff,@"STO_CUDA_ENTRY STV_DEFAULT"
_Z16integratorKernelPfff:
.text._Z16integratorKernelPfff:
[----:B------:R-:W-:Y:S01]  /*0000*/  LDC R1, c[0x0][0x37c] ;  /* 0x0000df00ff017b82 */ /* 0x000fe20000000800 */
[----:B------:R-:W0:Y:S07]  /*0010*/  S2R R3, SR_TID.X ;  /* 0x0000000000037919 */ /* 0x000e2e0000002100 */
[----:B------:R-:W0:Y:S08]  /*0020*/  S2UR UR4, SR_CTAID.X ;  /* 0x00000000000479c3 */ /* 0x000e300000002500 */
[----:B------:R-:W0:Y:S02]  /*0030*/  LDC R0, c[0x0][0x360] ;  /* 0x0000d800ff007b82 */ /* 0x000e240000000800 */
[----:B0-----:R-:W-:-:S05]  /*0040*/  IMAD R0, R0, UR4, R3 ;  /* 0x0000000400007c24 */ /* 0x001fca000f8e0203 */
[----:B------:R-:W-:-:S13]  /*0050*/  ISETP.GT.AND P0, PT, R0, 0xfff, PT ;  /* 0x00000fff0000780c */ /* 0x000fda0003f04270 */
[----:B------:R-:W-:Y:S05]  /*0060*/  @P0 EXIT ;  /* 0x000000000000094d */ /* 0x000fea0003800000 */
[----:B------:R-:W0:Y:S01]  /*0070*/  LDC.64 R10, c[0x0][0x388] ;  /* 0x0000e200ff0a7b82 */ /* 0x000e220000000a00 */
[----:B------:R-:W-:Y:S01]  /*0080*/  I2FP.F32.S32 R3, R0 ;  /* 0x0000000000037245 */ /* 0x000fe20000201400 */
[----:B------:R-:W1:Y:S04]  /*0090*/  LDCU.64 UR4, c[0x0][0x358] ;  /* 0x00006b00ff0477ac */ /* 0x000e680008000a00 */
[----:B0-----:R-:W-:-:S04]  /*00a0*/  FFMA R0, R3, R11, R10 ;  /* 0x0000000b03007223 */ /* 0x001fc8000000000a */
[C---:B------:R-:W-:Y:S01]  /*00b0*/  FADD R11, R0.reuse, R11 ;  /* 0x0000000b000b7221 */ /* 0x040fe20000000000 */
[----:B------:R-:W-:Y:S01]  /*00c0*/  FMUL R10, R0, R0 ;  /* 0x00000000000a7220 */ /* 0x000fe20000400000 */
[----:B------:R-:W-:Y:S02]  /*00d0*/  F2F.F64.F32 R4, R0 ;  /* 0x0000000000047310 */ /* 0x000fe40000201800 */
[----:B------:R-:W-:-:S06]  /*00e0*/  FMUL R12, R11, R11 ;  /* 0x0000000b0b0c7220 */ /* 0x000fcc0000400000 */
[----:B------:R-:W0:Y:S08]  /*00f0*/  F2F.F64.F32 R2, R10 ;  /* 0x0000000a00027310 */ /* 0x000e300000201800 */
[----:B------:R-:W-:Y:S01]  /*0100*/  F2F.F64.F32 R8, R11 ;  /* 0x0000000b00087310 */ /* 0x000fe20000201800 */
[----:B0-----:R-:W-:-:S07]  /*0110*/  DFMA R2, R4, 2, R2 ;  /* 0x400000000402782b */ /* 0x001fce0000000002 */
[----:B------:R-:W0:Y:S01]  /*0120*/  F2F.F64.F32 R6, R12 ;  /* 0x0000000c00067310 */ /* 0x000e220000201800 */
[----:B------:R-:W1:Y:S01]  /*0130*/  LDC.64 R4, c[0x0][0x380] ;  /* 0x0000e000ff047b82 */ /* 0x000e620000000a00 */
[----:B------:R-:W-:Y:S02]  /*0140*/  DADD R2, R2, 3 ;  /* 0x4008000002027429 */ /* 0x000fe40000000000 */
[----:B0-----:R-:W-:-:S08]  /*0150*/  DFMA R6, R8, 2, R6 ;  /* 0x400000000806782b */ /* 0x001fd00000000006 */
[----:B------:R-:W-:Y:S01]  /*0160*/  F2F.F32.F64 R2, R2 ;  /* 0x0000000200027310 */ /* 0x000fe20000301000 */
[----:B------:R-:W-:-:S10]  /*0170*/  DADD R6, R6, 3 ;  /* 0x4008000006067429 */ /* 0x000fd40000000000 */
[----:B------:R-:W0:Y:S02]  /*0180*/  F2F.F32.F64 R7, R6 ;  /* 0x0000000600077310 */ /* 0x000e240000301000 */
[----:B0-----:R-:W-:-:S05]  /*0190*/  FADD R9, R2, R7 ;  /* 0x0000000702097221 */ /* 0x001fca0000000000 */
[----:B-1----:R-:W-:Y:S01]  /*01a0*/  REDG.E.ADD.F32.FTZ.RN.STRONG.GPU desc[UR4][R4.64], R9 ;  /* 0x00000009040079a6 */ /* 0x002fe2000c12f304 */
[----:B------:R-:W-:Y:S05]  /*01b0*/  EXIT ;  /* 0x000000000000794d */ /* 0x000fea0003800000 */
.L_x_0:
[----:B------:R-:W-:-:S00]  /*01c0*/  BRA `(.L_x_0) ;  /* 0xfffffffc00fc7947 */ /* 0x000fc0000383ffff */
[----:B------:R-:W-:-:S00]  /*01d0*/  NOP ;  /* 0x0000000000007918 */ /* 0x000fc00000000000 */
        /* <DEDUP_REMOVED lines=10> */
.L_x_1:


//--------------------- .nv.shared.reserved.0     --------------------------
	.section	.nv.shared.reserved.0,"aw",@nobits
	.weak		__nv_reservedSMEM_offset_0_alias
	.size		__nv_reservedSMEM_offset_0_alias, 0, 64
	.other		__nv_reservedSMEM_offset_0_alias,@"STO_CUDA_RESERVED_SHARED STV_DEFAULT"
__nv_reservedSMEM_offset_0_alias:
	.zero		0
	.zero		64


//--------------------- .nv.constant0._Z16integratorKernelPfff --------------------------
	.section	.nv.constant0._Z16integratorKernelPfff,"a",@progbits
	.sectionflags	@""
	.align	4
.nv.constant0._Z16integratorKernelPfff:
	.zero		912


//--------------------- SYMBOLS --------------------------

	.type		.nv.reservedSmem.offset0,@object
	.size		.nv.reservedSmem.offset0,0x4
